	.headerflags	@"EF_CUDA_TEXMODE_UNIFIED EF_CUDA_64BIT_ADDRESS EF_CUDA_ACCELERATORS EF_CUDA_SM90 EF_CUDA_VIRTUAL_SM(EF_CUDA_SM90)"
	.elftype	@"ET_EXEC"


//--------------------- .nv.info                  --------------------------
	.section	.nv.info,"",@"SHT_CUDA_INFO"
	.align	4


	//----- nvinfo : EIATTR_REGCOUNT
	.align		4
        /*0000*/ 	.byte	0x04, 0x2f
        /*0002*/ 	.short	(.L_3 - .L_2)
	.align		4
.L_2:
        /*0004*/ 	.word	index@(triton_poi_fused_cat_1)
        /*0008*/ 	.word	0x00000016


	//----- nvinfo : EIATTR_MIN_STACK_SIZE
	.align		4
.L_3:
        /*000c*/ 	.byte	0x04, 0x12
        /*000e*/ 	.short	(.L_5 - .L_4)
	.align		4
.L_4:
        /*0010*/ 	.word	index@(triton_poi_fused_cat_1)
        /*0014*/ 	.word	0x00000000


	//----- nvinfo : EIATTR_FRAME_SIZE
	.align		4
.L_5:
        /*0018*/ 	.byte	0x04, 0x11
        /*001a*/ 	.short	(.L_7 - .L_6)
	.align		4
.L_6:
        /*001c*/ 	.word	index@(triton_poi_fused_cat_1)
        /*0020*/ 	.word	0x00000000


	//----- nvinfo : EIATTR_MIN_STACK_SIZE
	.align		4
.L_7:
        /*0024*/ 	.byte	0x04, 0x12
        /*0026*/ 	.short	(.L_9 - .L_8)
	.align		4
.L_8:
        /*0028*/ 	.word	index@(triton_poi_fused_cat_1)
        /*002c*/ 	.word	0x00000000
.L_9:


//--------------------- .nv.info.triton_poi_fused_cat_1 --------------------------
	.section	.nv.info.triton_poi_fused_cat_1,"",@"SHT_CUDA_INFO"
	.sectionflags	@""
	.align	4


	//----- nvinfo : EIATTR_CUDA_API_VERSION
	.align		4
        /*0000*/ 	.byte	0x04, 0x37
        /*0002*/ 	.short	(.L_11 - .L_10)
.L_10:
        /*0004*/ 	.word	0x0000007c


	//----- nvinfo : EIATTR_KPARAM_INFO
	.align		4
.L_11:
        /*0008*/ 	.byte	0x04, 0x17
        /*000a*/ 	.short	(.L_13 - .L_12)
.L_12:
        /*000c*/ 	.word	0x00000000
        /*0010*/ 	.short	0x0007
        /*0012*/ 	.short	0x0038
        /*0014*/ 	.byte	0x00, 0xf0, 0x11, 0x00


	//----- nvinfo : EIATTR_KPARAM_INFO
	.align		4
.L_13:
        /*0018*/ 	.byte	0x04, 0x17
        /*001a*/ 	.short	(.L_15 - .L_14)
.L_14:
        /*001c*/ 	.word	0x00000000
        /*0020*/ 	.short	0x0006
        /*0022*/ 	.short	0x0030
        /*0024*/ 	.byte	0x00, 0xf4, 0x21, 0x00


	//----- nvinfo : EIATTR_KPARAM_INFO
	.align		4
.L_15:
        /*0028*/ 	.byte	0x04, 0x17
        /*002a*/ 	.short	(.L_17 - .L_16)
.L_16:
        /*002c*/ 	.word	0x00000000
        /*0030*/ 	.short	0x0005
        /*0032*/ 	.short	0x0028
        /*0034*/ 	.byte	0x00, 0xf4, 0x21, 0x00


	//----- nvinfo : EIATTR_KPARAM_INFO
	.align		4
.L_17:
        /*0038*/ 	.byte	0x04, 0x17
        /*003a*/ 	.short	(.L_19 - .L_18)
.L_18:
        /*003c*/ 	.word	0x00000000
        /*0040*/ 	.short	0x0004
        /*0042*/ 	.short	0x0020
        /*0044*/ 	.byte	0x00, 0xf4, 0x21, 0x00


	//----- nvinfo : EIATTR_KPARAM_INFO
	.align		4
.L_19:
        /*0048*/ 	.byte	0x04, 0x17
        /*004a*/ 	.short	(.L_21 - .L_20)
.L_20:
        /*004c*/ 	.word	0x00000000
        /*0050*/ 	.short	0x0003
        /*0052*/ 	.short	0x0018
        /*0054*/ 	.byte	0x00, 0xf4, 0x21, 0x00


	//----- nvinfo : EIATTR_KPARAM_INFO
	.align		4
.L_21:
        /*0058*/ 	.byte	0x04, 0x17
        /*005a*/ 	.short	(.L_23 - .L_22)
.L_22:
        /*005c*/ 	.word	0x00000000
        /*0060*/ 	.short	0x0002
        /*0062*/ 	.short	0x0010
        /*0064*/ 	.byte	0x00, 0xf4, 0x21, 0x00


	//----- nvinfo : EIATTR_KPARAM_INFO
	.align		4
.L_23:
        /*0068*/ 	.byte	0x04, 0x17
        /*006a*/ 	.short	(.L_25 - .L_24)
.L_24:
        /*006c*/ 	.word	0x00000000
        /*0070*/ 	.short	0x0001
        /*0072*/ 	.short	0x0008
        /*0074*/ 	.byte	0x00, 0xf4, 0x21, 0x00


	//----- nvinfo : EIATTR_KPARAM_INFO
	.align		4
.L_25:
        /*0078*/ 	.byte	0x04, 0x17
        /*007a*/ 	.short	(.L_27 - .L_26)
.L_26:
        /*007c*/ 	.word	0x00000000
        /*0080*/ 	.short	0x0000
        /*0082*/ 	.short	0x0000
        /*0084*/ 	.byte	0x00, 0xf4, 0x21, 0x00


	//----- nvinfo : EIATTR_SPARSE_MMA_MASK
	.align		4
.L_27:
        /*0088*/ 	.byte	0x03, 0x50
        /*008a*/ 	.short	0x0000


	//----- nvinfo : EIATTR_MAXREG_COUNT
	.align		4
        /*008c*/ 	.byte	0x03, 0x1b
        /*008e*/ 	.short	0x00ff


	//----- nvinfo : EIATTR_EXIT_INSTR_OFFSETS
	.align		4
        /*0090*/ 	.byte	0x04, 0x1c
        /*0092*/ 	.short	(.L_29 - .L_28)


	//   ....[0]....
.L_28:
        /*0094*/ 	.word	0x000004e0


	//   ....[1]....
        /*0098*/ 	.word	0x00000500


	//----- nvinfo : EIATTR_REQNTID
	.align		4
.L_29:
        /*009c*/ 	.byte	0x04, 0x10
        /*009e*/ 	.short	(.L_31 - .L_30)
.L_30:
        /*00a0*/ 	.word	0x00000080
        /*00a4*/ 	.word	0x00000001
        /*00a8*/ 	.word	0x00000001


	//----- nvinfo : EIATTR_CBANK_PARAM_SIZE
	.align		4
.L_31:
        /*00ac*/ 	.byte	0x03, 0x19
        /*00ae*/ 	.short	0x003c


	//----- nvinfo : EIATTR_PARAM_CBANK
	.align		4
        /*00b0*/ 	.byte	0x04, 0x0a
        /*00b2*/ 	.short	(.L_33 - .L_32)
	.align		4
.L_32:
        /*00b4*/ 	.word	index@(.nv.constant0.triton_poi_fused_cat_1)
        /*00b8*/ 	.short	0x0210
        /*00ba*/ 	.short	0x003c


	//----- nvinfo : EIATTR_SW_WAR
	.align		4
.L_33:
        /*00bc*/ 	.byte	0x04, 0x36
        /*00be*/ 	.short	(.L_35 - .L_34)
.L_34:
        /*00c0*/ 	.word	0x00000008
.L_35:


//--------------------- .nv.callgraph             --------------------------
	.section	.nv.callgraph,"",@"SHT_CUDA_CALLGRAPH"
	.align	4
	.sectionentsize	8
	.align		4
        /*0000*/ 	.word	0x00000000
	.align		4
        /*0004*/ 	.word	0xffffffff
	.align		4
        /*0008*/ 	.word	0x00000000
	.align		4
        /*000c*/ 	.word	0xfffffffe
	.align		4
        /*0010*/ 	.word	0x00000000
	.align		4
        /*0014*/ 	.word	0xfffffffd
	.align		4
        /*0018*/ 	.word	0x00000000
	.align		4
        /*001c*/ 	.word	0xfffffffc


//--------------------- .nv.constant4             --------------------------
	.section	.nv.constant4,"a",@progbits
	.align	8
	.align		8
.nv.constant4:
        /*0000*/ 	.dword	_$_str
	.align		8
        /*0008*/ 	.dword	_$_str_$_2


//--------------------- .text.triton_poi_fused_cat_1 --------------------------
	.section	.text.triton_poi_fused_cat_1,"ax",@progbits
	.align	128
        .global         triton_poi_fused_cat_1
        .type           triton_poi_fused_cat_1,@function
        .size           triton_poi_fused_cat_1,(.L_x_1 - triton_poi_fused_cat_1)
        .other          triton_poi_fused_cat_1,@"STO_CUDA_ENTRY STV_DEFAULT"
triton_poi_fused_cat_1:
.text.triton_poi_fused_cat_1:
[----:B------:R-:W0:Y:S01]  /*0000*/  LDC R1, c[0x0][0x28] ;  /* 0x00000a00ff017b82 */ /* 0x000e220000000800 */
[----:B------:R-:W1:Y:S07]  /*0010*/  S2R R0, SR_TID.X ;  /* 0x0000000000007919 */ /* 0x000e6e0000002100 */
[----:B------:R-:W2:Y:S01]  /*0020*/  LDC.64 R16, c[0x0][0x220] ;  /* 0x00008800ff107b82 */ /* 0x000ea20000000a00 */
[----:B------:R-:W-:Y:S01]  /*0030*/  IMAD.MOV.U32 R4, RZ, RZ, RZ ;  /* 0x000000ffff047224 */ /* 0x000fe200078e00ff */
[----:B------:R-:W-:Y:S01]  /*0040*/  ULDC.64 UR4, c[0x0][0x208] ;  /* 0x0000820000047ab9 */ /* 0x000fe20000000a00 */
[----:B------:R-:W3:Y:S05]  /*0050*/  S2R R3, SR_CTAID.X ;  /* 0x0000000000037919 */ /* 0x000eea0000002500 */
[----:B------:R-:W4:Y:S08]  /*0060*/  LDC.64 R14, c[0x0][0x210] ;  /* 0x00008400ff0e7b82 */ /* 0x000f300000000a00 */
[----:B------:R-:W5:Y:S08]  /*0070*/  LDC.64 R10, c[0x0][0x218] ;  /* 0x00008600ff0a7b82 */ /* 0x000f700000000a00 */
[----:B------:R-:W4:Y:S01]  /*0080*/  LDC.64 R8, c[0x0][0x228] ;  /* 0x00008a00ff087b82 */ /* 0x000f220000000a00 */
[----:B------:R-:W-:Y:S01]  /*0090*/  IMAD.MOV.U32 R12, RZ, RZ, RZ ;  /* 0x000000ffff0c7224 */ /* 0x000fe200078e00ff */
[----:B------:R-:W-:Y:S01]  /*00a0*/  ULDC.64 UR6, c[0x0][0x238] ;  /* 0x00008e0000067ab9 */ /* 0x000fe20000000a00 */
[----:B-1----:R-:W-:-:S05]  /*00b0*/  LOP3.LUT R0, R0, 0x7f, RZ, 0xc0, !PT ;  /* 0x0000007f00007812 */ /* 0x002fca00078ec0ff */
[----:B---3--:R-:W-:-:S05]  /*00c0*/  IMAD R0, R3, 0x80, R0 ;  /* 0x0000008003007824 */ /* 0x008fca00078e0200 */
[----:B------:R-:W-:-:S04]  /*00d0*/  SHF.R.S32.HI R3, RZ, 0x1f, R0 ;  /* 0x0000001fff037819 */ /* 0x000fc80000011400 */
[----:B------:R-:W-:-:S04]  /*00e0*/  LEA.HI R6, R3, R0, RZ, 0x4 ;  /* 0x0000000003067211 */ /* 0x000fc800078f20ff */
[----:B------:R-:W-:-:S04]  /*00f0*/  SHF.R.S32.HI R5, RZ, 0x4, R6 ;  /* 0x00000004ff057819 */ /* 0x000fc80000011406 */
[----:B------:R-:W-:-:S04]  /*0100*/  LEA.HI R2, R5, R5, RZ, 0x3 ;  /* 0x0000000505027211 */ /* 0x000fc800078f18ff */
[----:B------:R-:W-:-:S05]  /*0110*/  LOP3.LUT R2, R2, 0xfffffff8, RZ, 0xc0, !PT ;  /* 0xfffffff802027812 */ /* 0x000fca00078ec0ff */
[----:B------:R-:W-:-:S04]  /*0120*/  IMAD.IADD R5, R5, 0x1, -R2 ;  /* 0x0000000105057824 */ /* 0x000fc800078e0a02 */
[C---:B--2---:R-:W-:Y:S01]  /*0130*/  IMAD.WIDE R16, R5.reuse, 0x4, R16 ;  /* 0x0000000405107825 */ /* 0x044fe200078e0210 */
[----:B------:R-:W-:-:S04]  /*0140*/  ISETP.GE.AND P2, PT, R5, 0x4, PT ;  /* 0x000000040500780c */ /* 0x000fc80003f46270 */
[----:B------:R-:W-:-:S13]  /*0150*/  ISETP.LT.AND P3, PT, R0, 0x200, !P2 ;  /* 0x000002000000780c */ /* 0x000fda0005761270 */
[----:B------:R5:W2:Y:S01]  /*0160*/  @P3 LDG.E.EL R4, desc[UR4][R16.64] ;  /* 0x0000000410043981 */ /* 0x000aa2000c2e1900 */
[----:B------:R-:W-:Y:S02]  /*0170*/  LEA.HI R7, R3, R0, RZ, 0x7 ;  /* 0x0000000003077211 */ /* 0x000fe400078f38ff */
[----:B------:R-:W1:Y:S02]  /*0180*/  LDC.64 R2, c[0x0][0x230] ;  /* 0x00008c00ff027b82 */ /* 0x000e640000000a00 */
[----:B------:R-:W-:Y:S02]  /*0190*/  SHF.R.S32.HI R13, RZ, 0x7, R7 ;  /* 0x00000007ff0d7819 */ /* 0x000fe40000011407 */
[----:B------:R-:W-:-:S03]  /*01a0*/  LOP3.LUT R7, R7, 0xffffff80, RZ, 0xc0, !PT ;  /* 0xffffff8007077812 */ /* 0x000fc600078ec0ff */
[----:B------:R-:W-:Y:S02]  /*01b0*/  IMAD.SHL.U32 R13, R13, 0x40, RZ ;  /* 0x000000400d0d7824 */ /* 0x000fe400078e00ff */
[----:B-----5:R-:W-:-:S03]  /*01c0*/  IMAD.WIDE R16, R5, 0x4, R10 ;  /* 0x0000000405107825 */ /* 0x020fc600078e020a */
[----:B------:R-:W-:Y:S01]  /*01d0*/  IADD3 R7, R13, R0, -R7 ;  /* 0x000000000d077210 */ /* 0x000fe20007ffe807 */
[----:B0---4-:R-:W-:-:S04]  /*01e0*/  IMAD.WIDE R18, R5, 0x4, R8 ;  /* 0x0000000405127825 */ /* 0x011fc800078e0208 */
[----:B------:R-:W-:-:S04]  /*01f0*/  IMAD.WIDE R14, R7, 0x4, R14 ;  /* 0x00000004070e7825 */ /* 0x000fc800078e020e */
[----:B------:R-:W-:Y:S01]  /*0200*/  IMAD.MOV.U32 R7, RZ, RZ, RZ ;  /* 0x000000ffff077224 */ /* 0x000fe200078e00ff */
[----:B------:R-:W-:Y:S01]  /*0210*/  LOP3.LUT R9, R6, 0xfffffff0, RZ, 0xc0, !PT ;  /* 0xfffffff006097812 */ /* 0x000fe200078ec0ff */
[----:B------:R0:W3:Y:S01]  /*0220*/  @P3 LDG.E R12, desc[UR4][R14.64] ;  /* 0x000000040e0c3981 */ /* 0x0000e2000c1e1900 */
[----:B------:R-:W-:-:S03]  /*0230*/  IMAD.MOV.U32 R10, RZ, RZ, RZ ;  /* 0x000000ffff0a7224 */ /* 0x000fc600078e00ff */
[----:B------:R-:W4:Y:S01]  /*0240*/  @P3 LDG.E.EL R7, desc[UR4][R16.64] ;  /* 0x0000000410073981 */ /* 0x000f22000c2e1900 */
[----:B------:R-:W-:Y:S02]  /*0250*/  IMAD.MOV.U32 R8, RZ, RZ, RZ ;  /* 0x000000ffff087224 */ /* 0x000fe400078e00ff */
[C---:B------:R-:W-:Y:S01]  /*0260*/  IMAD.IADD R6, R0.reuse, 0x1, -R9 ;  /* 0x0000000100067824 */ /* 0x040fe200078e0a09 */
[----:B------:R-:W-:Y:S01]  /*0270*/  ISETP.GE.AND P0, PT, R0, 0x200, PT ;  /* 0x000002000000780c */ /* 0x000fe20003f06270 */
[C---:B-1----:R-:W-:Y:S01]  /*0280*/  IMAD.WIDE R2, R5.reuse, 0x4, R2 ;  /* 0x0000000405027825 */ /* 0x042fe200078e0202 */
[----:B0-----:R-:W-:Y:S01]  /*0290*/  SHF.R.S32.HI R14, RZ, 0x1f, R13 ;  /* 0x0000001fff0e7819 */ /* 0x001fe2000001140d */
[----:B------:R-:W5:Y:S02]  /*02a0*/  @P3 LDG.E.EL R10, desc[UR4][R18.64] ;  /* 0x00000004120a3981 */ /* 0x000f64000c2e1900 */
[C---:B------:R-:W-:Y:S02]  /*02b0*/  IMAD.SHL.U32 R9, R5.reuse, 0x10, RZ ;  /* 0x0000001005097824 */ /* 0x040fe400078e00ff */
[----:B------:R0:W5:Y:S01]  /*02c0*/  @P3 LDG.E.EL R8, desc[UR4][R2.64] ;  /* 0x0000000402083981 */ /* 0x000162000c2e1900 */
[----:B------:R-:W-:-:S02]  /*02d0*/  ISETP.GT.AND P1, PT, R5, 0x3, !P0 ;  /* 0x000000030500780c */ /* 0x000fc40004724270 */
[----:B------:R-:W-:Y:S02]  /*02e0*/  IADD3 R13, P4, P5, R9, R6, R13 ;  /* 0x00000006090d7210 */ /* 0x000fe40007d9e00d */
[----:B------:R-:W-:Y:S02]  /*02f0*/  SHF.R.S32.HI R6, RZ, 0x1f, R6 ;  /* 0x0000001fff067819 */ /* 0x000fe40000011406 */
[----:B------:R-:W-:Y:S01]  /*0300*/  SHF.R.S32.HI R9, RZ, 0x1f, R9 ;  /* 0x0000001fff097819 */ /* 0x000fe20000011409 */
[----:B0-----:R-:W0:Y:S03]  /*0310*/  LDC.64 R2, c[0x0][0x240] ;  /* 0x00009000ff027b82 */ /* 0x001e260000000a00 */
[----:B------:R-:W-:Y:S01]  /*0320*/  IADD3.X R6, R9, R6, R14, P4, P5 ;  /* 0x0000000609067210 */ /* 0x000fe200027ea40e */
[----:B------:R-:W-:Y:S01]  /*0330*/  IMAD.MOV.U32 R9, RZ, RZ, RZ ;  /* 0x000000ffff097224 */ /* 0x000fe200078e00ff */
[----:B------:R-:W-:-:S04]  /*0340*/  LEA R14, P4, R13, UR6, 0x2 ;  /* 0x000000060d0e7c11 */ /* 0x000fc8000f8810ff */
[----:B------:R-:W-:-:S05]  /*0350*/  LEA.HI.X R15, R13, UR7, R6, 0x2, P4 ;  /* 0x000000070d0f7c11 */ /* 0x000fca000a0f1406 */
[----:B------:R-:W5:Y:S01]  /*0360*/  @P1 LDG.E R9, desc[UR4][R14.64+-0x100] ;  /* 0xffff00040e091981 */ /* 0x000f62000c1e1900 */
[----:B------:R-:W-:Y:S02]  /*0370*/  IMAD.MOV.U32 R6, RZ, RZ, 0x3e800000 ;  /* 0x3e800000ff067424 */ /* 0x000fe400078e00ff */
[----:B0-----:R-:W-:Y:S01]  /*0380*/  IMAD.WIDE R2, R0, 0x4, R2 ;  /* 0x0000000400027825 */ /* 0x001fe200078e0202 */
[----:B--2---:R-:W-:-:S05]  /*0390*/  SEL R4, R4, RZ, P3 ;  /* 0x000000ff04047207 */ /* 0x004fca0001800000 */
[----:B------:R-:W-:-:S04]  /*03a0*/  FADD R4, R4, 9.9999997473787516356e-06 ;  /* 0x3727c5ac04047421 */ /* 0x000fc80000000000 */
[----:B------:R-:W0:Y:S02]  /*03b0*/  MUFU.SQRT R5, R4 ;  /* 0x0000000400057308 */ /* 0x000e240000002000 */
[C---:B0-----:R-:W-:Y:S02]  /*03c0*/  FSETP.GT.AND P4, PT, R5.reuse, 8.50705917302346158658e+37, PT ;  /* 0x7e8000000500780b */ /* 0x041fe40003f84000 */
[----:B------:R-:W-:Y:S02]  /*03d0*/  FSETP.GEU.AND P5, PT, R5, 1.175494350822287508e-38, PT ;  /* 0x008000000500780b */ /* 0x000fe40003fae000 */
[----:B------:R-:W-:Y:S02]  /*03e0*/  FSEL R6, R6, 1, P4 ;  /* 0x3f80000006067808 */ /* 0x000fe40002000000 */
[----:B---3--:R-:W-:Y:S02]  /*03f0*/  SEL R12, R12, RZ, P3 ;  /* 0x000000ff0c0c7207 */ /* 0x008fe40001800000 */
[----:B----4-:R-:W-:-:S05]  /*0400*/  SEL R7, R7, RZ, P3 ;  /* 0x000000ff07077207 */ /* 0x010fca0001800000 */
[----:B------:R-:W-:Y:S01]  /*0410*/  @P4 FMUL R5, R5, 0.25 ;  /* 0x3e80000005054820 */ /* 0x000fe20000400000 */
[----:B------:R-:W-:Y:S01]  /*0420*/  FADD R4, R12, -R7 ;  /* 0x800000070c047221 */ /* 0x000fe20000000000 */
[----:B------:R-:W-:Y:S01]  /*0430*/  @!P5 FMUL R6, R6, 16777216 ;  /* 0x4b8000000606d820 */ /* 0x000fe20000400000 */
[----:B-----5:R-:W-:Y:S01]  /*0440*/  SEL R10, R10, RZ, P3 ;  /* 0x000000ff0a0a7207 */ /* 0x020fe20001800000 */
[----:B------:R-:W-:Y:S01]  /*0450*/  @!P5 FMUL R5, R5, 16777216 ;  /* 0x4b8000000505d820 */ /* 0x000fe20000400000 */
[----:B------:R-:W-:-:S05]  /*0460*/  SEL R8, R8, RZ, P3 ;  /* 0x000000ff08087207 */ /* 0x000fca0001800000 */
[----:B------:R-:W0:Y:S02]  /*0470*/  MUFU.RCP R5, R5 ;  /* 0x0000000500057308 */ /* 0x000e240000001000 */
[----:B0-----:R-:W-:-:S04]  /*0480*/  FMUL R7, R5, R6 ;  /* 0x0000000605077220 */ /* 0x001fc80000400000 */
[----:B------:R-:W-:-:S04]  /*0490*/  FMUL R7, R4, R7 ;  /* 0x0000000704077220 */ /* 0x000fc80000400000 */
[----:B------:R-:W-:-:S05]  /*04a0*/  FFMA R8, R7, R10, R8 ;  /* 0x0000000a07087223 */ /* 0x000fca0000000008 */
[----:B------:R-:W-:-:S04]  /*04b0*/  FSETP.GEU.AND P3, PT, R8, RZ, PT ;  /* 0x000000ff0800720b */ /* 0x000fc80003f6e000 */
[----:B------:R-:W-:Y:S02]  /*04c0*/  FSEL R5, R8, RZ, P3 ;  /* 0x000000ff08057208 */ /* 0x000fe40001800000 */
[----:B------:R-:W-:Y:S01]  /*04d0*/  @P2 SEL R5, R9, RZ, P1 ;  /* 0x000000ff09052207 */ /* 0x000fe20000800000 */
[----:B------:R-:W-:Y:S06]  /*04e0*/  @P0 EXIT ;  /* 0x000000000000094d */ /* 0x000fec0003800000 */
[----:B------:R-:W-:Y:S01]  /*04f0*/  STG.E desc[UR4][R2.64], R5 ;  /* 0x0000000502007986 */ /* 0x000fe2000c101904 */
[----:B------:R-:W-:Y:S05]  /*0500*/  EXIT ;  /* 0x000000000000794d */ /* 0x000fea0003800000 */
.L_x_0:
[----:B------:R-:W-:-:S00]  /*0510*/  BRA `(.L_x_0) ;  /* 0xfffffffc00fc7947 */ /* 0x000fc0000383ffff */
[----:B------:R-:W-:-:S00]  /*0520*/  NOP ;  /* 0x0000000000007918 */ /* 0x000fc00000000000 */
        /* <DEDUP_REMOVED lines=13> */
.L_x_1:


//--------------------- .nv.global.init           --------------------------
	.section	.nv.global.init,"aw",@progbits
.nv.global.init:
	.type		_$_str,@object
	.size		_$_str,(_$_str_$_2 - _$_str)
_$_str:
        /*0000*/ 	.byte	0x5f, 0x5f, 0x43, 0x55, 0x44, 0x41, 0x5f, 0x46, 0x54, 0x5a, 0x00
	.type		_$_str_$_2,@object
	.size		_$_str_$_2,(.L_1 - _$_str_$_2)
_$_str_$_2:
        /*000b*/ 	.byte	0x5f, 0x5f, 0x43, 0x55, 0x44, 0x41, 0x5f, 0x50, 0x52, 0x45, 0x43, 0x5f, 0x53, 0x51, 0x52, 0x54
        /*001b*/ 	.byte	0x00
.L_1:


//--------------------- .nv.constant0.triton_poi_fused_cat_1 --------------------------
	.section	.nv.constant0.triton_poi_fused_cat_1,"a",@progbits
	.sectionflags	@""
	.align	4
.nv.constant0.triton_poi_fused_cat_1:
	.zero		588
